//
// Generated by NVIDIA NVVM Compiler
//
// Compiler Build ID: CL-36424714
// Cuda compilation tools, release 13.0, V13.0.88
// Based on NVVM 20.0.0
//

.version 9.0
.target sm_100
.address_size 64

	// .globl	_ZN3cub18CUB_300001_SM_10006detail11EmptyKernelIvEEvv
.global .align 1 .b8 _ZN41_INTERNAL_c19c431c_4_k_cu_42465d92_1188944cuda3std3__45__cpo5beginE[1];
.global .align 1 .b8 _ZN41_INTERNAL_c19c431c_4_k_cu_42465d92_1188944cuda3std3__45__cpo3endE[1];
.global .align 1 .b8 _ZN41_INTERNAL_c19c431c_4_k_cu_42465d92_1188944cuda3std3__45__cpo6cbeginE[1];
.global .align 1 .b8 _ZN41_INTERNAL_c19c431c_4_k_cu_42465d92_1188944cuda3std3__45__cpo4cendE[1];
.global .align 1 .b8 _ZN41_INTERNAL_c19c431c_4_k_cu_42465d92_1188944cuda3std3__45__cpo6rbeginE[1];
.global .align 1 .b8 _ZN41_INTERNAL_c19c431c_4_k_cu_42465d92_1188944cuda3std3__45__cpo4rendE[1];
.global .align 1 .b8 _ZN41_INTERNAL_c19c431c_4_k_cu_42465d92_1188944cuda3std3__45__cpo7crbeginE[1];
.global .align 1 .b8 _ZN41_INTERNAL_c19c431c_4_k_cu_42465d92_1188944cuda3std3__45__cpo5crendE[1];
.global .align 1 .b8 _ZN41_INTERNAL_c19c431c_4_k_cu_42465d92_1188944cuda3std3__443_GLOBAL__N__c19c431c_4_k_cu_42465d92_1188946ignoreE[1];
.global .align 1 .b8 _ZN41_INTERNAL_c19c431c_4_k_cu_42465d92_1188944cuda3std3__419piecewise_constructE[1];
.global .align 1 .b8 _ZN41_INTERNAL_c19c431c_4_k_cu_42465d92_1188944cuda3std3__48in_placeE[1];
.global .align 1 .b8 _ZN41_INTERNAL_c19c431c_4_k_cu_42465d92_1188944cuda3std3__420unreachable_sentinelE[1];
.global .align 1 .b8 _ZN41_INTERNAL_c19c431c_4_k_cu_42465d92_1188944cuda3std3__47nulloptE[1];
.global .align 1 .b8 _ZN41_INTERNAL_c19c431c_4_k_cu_42465d92_1188944cuda3std3__48unexpectE[1];
.global .align 1 .b8 _ZN41_INTERNAL_c19c431c_4_k_cu_42465d92_1188944cuda3std6ranges3__45__cpo4swapE[1];
.global .align 1 .b8 _ZN41_INTERNAL_c19c431c_4_k_cu_42465d92_1188944cuda3std6ranges3__45__cpo9iter_moveE[1];
.global .align 1 .b8 _ZN41_INTERNAL_c19c431c_4_k_cu_42465d92_1188944cuda3std6ranges3__45__cpo5beginE[1];
.global .align 1 .b8 _ZN41_INTERNAL_c19c431c_4_k_cu_42465d92_1188944cuda3std6ranges3__45__cpo3endE[1];
.global .align 1 .b8 _ZN41_INTERNAL_c19c431c_4_k_cu_42465d92_1188944cuda3std6ranges3__45__cpo6cbeginE[1];
.global .align 1 .b8 _ZN41_INTERNAL_c19c431c_4_k_cu_42465d92_1188944cuda3std6ranges3__45__cpo4cendE[1];
.global .align 1 .b8 _ZN41_INTERNAL_c19c431c_4_k_cu_42465d92_1188944cuda3std6ranges3__45__cpo7advanceE[1];
.global .align 1 .b8 _ZN41_INTERNAL_c19c431c_4_k_cu_42465d92_1188944cuda3std6ranges3__45__cpo9iter_swapE[1];
.global .align 1 .b8 _ZN41_INTERNAL_c19c431c_4_k_cu_42465d92_1188944cuda3std6ranges3__45__cpo4nextE[1];
.global .align 1 .b8 _ZN41_INTERNAL_c19c431c_4_k_cu_42465d92_1188944cuda3std6ranges3__45__cpo4prevE[1];
.global .align 1 .b8 _ZN41_INTERNAL_c19c431c_4_k_cu_42465d92_1188944cuda3std6ranges3__45__cpo4dataE[1];
.global .align 1 .b8 _ZN41_INTERNAL_c19c431c_4_k_cu_42465d92_1188944cuda3std6ranges3__45__cpo5cdataE[1];
.global .align 1 .b8 _ZN41_INTERNAL_c19c431c_4_k_cu_42465d92_1188944cuda3std6ranges3__45__cpo4sizeE[1];
.global .align 1 .b8 _ZN41_INTERNAL_c19c431c_4_k_cu_42465d92_1188944cuda3std6ranges3__45__cpo5ssizeE[1];
.global .align 1 .b8 _ZN41_INTERNAL_c19c431c_4_k_cu_42465d92_1188944cuda3std6ranges3__45__cpo8distanceE[1];
.global .align 1 .b8 _ZN41_INTERNAL_c19c431c_4_k_cu_42465d92_1188946thrust24THRUST_300001_SM_1000_NS6system6detail10sequential3seqE[1];
.global .align 1 .b8 _ZN41_INTERNAL_c19c431c_4_k_cu_42465d92_1188946thrust24THRUST_300001_SM_1000_NS12placeholders2_1E[1];
.global .align 1 .b8 _ZN41_INTERNAL_c19c431c_4_k_cu_42465d92_1188946thrust24THRUST_300001_SM_1000_NS12placeholders2_2E[1];
.global .align 1 .b8 _ZN41_INTERNAL_c19c431c_4_k_cu_42465d92_1188946thrust24THRUST_300001_SM_1000_NS12placeholders2_3E[1];
.global .align 1 .b8 _ZN41_INTERNAL_c19c431c_4_k_cu_42465d92_1188946thrust24THRUST_300001_SM_1000_NS12placeholders2_4E[1];
.global .align 1 .b8 _ZN41_INTERNAL_c19c431c_4_k_cu_42465d92_1188946thrust24THRUST_300001_SM_1000_NS12placeholders2_5E[1];
.global .align 1 .b8 _ZN41_INTERNAL_c19c431c_4_k_cu_42465d92_1188946thrust24THRUST_300001_SM_1000_NS12placeholders2_6E[1];
.global .align 1 .b8 _ZN41_INTERNAL_c19c431c_4_k_cu_42465d92_1188946thrust24THRUST_300001_SM_1000_NS12placeholders2_7E[1];
.global .align 1 .b8 _ZN41_INTERNAL_c19c431c_4_k_cu_42465d92_1188946thrust24THRUST_300001_SM_1000_NS12placeholders2_8E[1];
.global .align 1 .b8 _ZN41_INTERNAL_c19c431c_4_k_cu_42465d92_1188946thrust24THRUST_300001_SM_1000_NS12placeholders2_9E[1];
.global .align 1 .b8 _ZN41_INTERNAL_c19c431c_4_k_cu_42465d92_1188946thrust24THRUST_300001_SM_1000_NS12placeholders3_10E[1];

.visible .entry _ZN3cub18CUB_300001_SM_10006detail11EmptyKernelIvEEvv()
{


	ret;

}


// ===== COMPILED SASS (sm_100) =====

	.target	sm_100

	.elftype	@"ET_EXEC"


//--------------------- .note.nv.tkinfo           --------------------------
	.section	.note.nv.tkinfo,"",@"SHT_NOTE"
	.sectionflags	@"SHF_NOTE_NV_TKINFO"
	.tkinfo
        /*0018*/ 	.word	0x00000002
        /*0030*/ 	.string	""
        /*0030*/ 	.string	"ptxas"
        /*0030*/ 	.string	"Cuda compilation tools, release 13.0, V13.0.88"
        /*0030*/ 	.string	"Build cuda_13.0.r13.0/compiler.36424714_0"
        /*0030*/ 	.string	"-arch sm_100 -m 64 "



//--------------------- .note.nv.cuinfo           --------------------------
	.section	.note.nv.cuinfo,"",@"SHT_NOTE"
	.sectionflags	@"SHF_NOTE_NV_CUINFO"
        /*0018*/ 	.short	0x0002
        /*001a*/ 	.short	0x0064
        /*001c*/ 	.short	0x0082
	.zero		2


//--------------------- .nv.info                  --------------------------
	.section	.nv.info,"",@"SHT_CUDA_INFO"
	.align	4


	//----- nvinfo : EIATTR_REGCOUNT
	.align		4
        /*0000*/ 	.byte	0x04, 0x2f
        /*0002*/ 	.short	(.L_41 - .L_40)
	.align		4
.L_40:
        /*0004*/ 	.word	index@(_ZN3cub18CUB_300001_SM_10006detail11EmptyKernelIvEEvv)
        /*0008*/ 	.word	0x00000004


	//----- nvinfo : EIATTR_FRAME_SIZE
	.align		4
.L_41:
        /*000c*/ 	.byte	0x04, 0x11
        /*000e*/ 	.short	(.L_43 - .L_42)
	.align		4
.L_42:
        /*0010*/ 	.word	index@(_ZN3cub18CUB_300001_SM_10006detail11EmptyKernelIvEEvv)
        /*0014*/ 	.word	0x00000000


	//----- nvinfo : EIATTR_MIN_STACK_SIZE
	.align		4
.L_43:
        /*0018*/ 	.byte	0x04, 0x12
        /*001a*/ 	.short	(.L_45 - .L_44)
	.align		4
.L_44:
        /*001c*/ 	.word	index@(_ZN3cub18CUB_300001_SM_10006detail11EmptyKernelIvEEvv)
        /*0020*/ 	.word	0x00000000
.L_45:


//--------------------- .nv.compat                --------------------------
	.section	.nv.compat,"",@"SHT_CUDA_COMPAT_INFO"
	.align	4
        /*0000*/ 	.byte	0x02, 0x09, 0x00, 0x00, 0x02, 0x02, 0x01, 0x00, 0x02, 0x05, 0x05, 0x00, 0x03, 0x07, 0x01, 0x01
        /*0010*/ 	.byte	0x02, 0x03, 0x00, 0x00, 0x02, 0x06, 0x01, 0x00, 0x04, 0x0b, 0x08, 0x00, 0x09, 0x00, 0x00, 0x00
        /*0020*/ 	.byte	0x00, 0x00, 0x00, 0x00


//--------------------- .nv.info._ZN3cub18CUB_300001_SM_10006detail11EmptyKernelIvEEvv --------------------------
	.section	.nv.info._ZN3cub18CUB_300001_SM_10006detail11EmptyKernelIvEEvv,"",@"SHT_CUDA_INFO"
	.sectionflags	@""
	.align	4


	//----- nvinfo : EIATTR_CUDA_API_VERSION
	.align		4
        /*0000*/ 	.byte	0x04, 0x37
        /*0002*/ 	.short	(.L_47 - .L_46)
.L_46:
        /*0004*/ 	.word	0x00000082


	//----- nvinfo : EIATTR_SPARSE_MMA_MASK
	.align		4
.L_47:
        /*0008*/ 	.byte	0x03, 0x50
        /*000a*/ 	.short	0x0000


	//----- nvinfo : EIATTR_MAXREG_COUNT
	.align		4
        /*000c*/ 	.byte	0x03, 0x1b
        /*000e*/ 	.short	0x00ff


	//----- nvinfo : EIATTR_MERCURY_ISA_VERSION
	.align		4
        /*0010*/ 	.byte	0x03, 0x5f
        /*0012*/ 	.short	0x0101


	//----- nvinfo : EIATTR_VRC_CTA_INIT_COUNT
	.align		4
        /*0014*/ 	.byte	0x02, 0x4a
	.zero		1
	.zero		1


	//----- nvinfo : EIATTR_EXIT_INSTR_OFFSETS
	.align		4
        /*0018*/ 	.byte	0x04, 0x1c
        /*001a*/ 	.short	(.L_49 - .L_48)


	//   ....[0]....
.L_48:
        /*001c*/ 	.word	0x00000010


	//----- nvinfo : EIATTR_SW_WAR
	.align		4
.L_49:
        /*0020*/ 	.byte	0x04, 0x36
        /*0022*/ 	.short	(.L_51 - .L_50)
.L_50:
        /*0024*/ 	.word	0x00000008
.L_51:


//--------------------- .nv.callgraph             --------------------------
	.section	.nv.callgraph,"",@"SHT_CUDA_CALLGRAPH"
	.align	4
	.sectionentsize	8
	.align		4
        /*0000*/ 	.word	0x00000000
	.align		4
        /*0004*/ 	.word	0xffffffff
	.align		4
        /*0008*/ 	.word	0x00000000
	.align		4
        /*000c*/ 	.word	0xfffffffe
	.align		4
        /*0010*/ 	.word	0x00000000
	.align		4
        /*0014*/ 	.word	0xfffffffd
	.align		4
        /*0018*/ 	.word	0x00000000
	.align		4
        /*001c*/ 	.word	0xfffffffc


//--------------------- .nv.constant4             --------------------------
	.section	.nv.constant4,"a",@progbits
	.align	8
	.align		8
.nv.constant4:
        /*0000*/ 	.dword	_ZN41_INTERNAL_c19c431c_4_k_cu_42465d92_1192494cuda3std3__45__cpo5beginE
	.align		8
        /*0008*/ 	.dword	_ZN41_INTERNAL_c19c431c_4_k_cu_42465d92_1192494cuda3std3__45__cpo3endE
	.align		8
        /*0010*/ 	.dword	_ZN41_INTERNAL_c19c431c_4_k_cu_42465d92_1192494cuda3std3__45__cpo6cbeginE
	.align		8
        /*0018*/ 	.dword	_ZN41_INTERNAL_c19c431c_4_k_cu_42465d92_1192494cuda3std3__45__cpo4cendE
	.align		8
        /*0020*/ 	.dword	_ZN41_INTERNAL_c19c431c_4_k_cu_42465d92_1192494cuda3std3__45__cpo6rbeginE
	.align		8
        /*0028*/ 	.dword	_ZN41_INTERNAL_c19c431c_4_k_cu_42465d92_1192494cuda3std3__45__cpo4rendE
	.align		8
        /*0030*/ 	.dword	_ZN41_INTERNAL_c19c431c_4_k_cu_42465d92_1192494cuda3std3__45__cpo7crbeginE
	.align		8
        /*0038*/ 	.dword	_ZN41_INTERNAL_c19c431c_4_k_cu_42465d92_1192494cuda3std3__45__cpo5crendE
	.align		8
        /*0040*/ 	.dword	_ZN41_INTERNAL_c19c431c_4_k_cu_42465d92_1192494cuda3std3__443_GLOBAL__N__c19c431c_4_k_cu_42465d92_1192496ignoreE
	.align		8
        /*0048*/ 	.dword	_ZN41_INTERNAL_c19c431c_4_k_cu_42465d92_1192494cuda3std3__419piecewise_constructE
	.align		8
        /*0050*/ 	.dword	_ZN41_INTERNAL_c19c431c_4_k_cu_42465d92_1192494cuda3std3__48in_placeE
	.align		8
        /*0058*/ 	.dword	_ZN41_INTERNAL_c19c431c_4_k_cu_42465d92_1192494cuda3std3__420unreachable_sentinelE
	.align		8
        /*0060*/ 	.dword	_ZN41_INTERNAL_c19c431c_4_k_cu_42465d92_1192494cuda3std3__47nulloptE
	.align		8
        /*0068*/ 	.dword	_ZN41_INTERNAL_c19c431c_4_k_cu_42465d92_1192494cuda3std3__48unexpectE
	.align		8
        /*0070*/ 	.dword	_ZN41_INTERNAL_c19c431c_4_k_cu_42465d92_1192494cuda3std6ranges3__45__cpo4swapE
	.align		8
        /*0078*/ 	.dword	_ZN41_INTERNAL_c19c431c_4_k_cu_42465d92_1192494cuda3std6ranges3__45__cpo9iter_moveE
	.align		8
        /*0080*/ 	.dword	_ZN41_INTERNAL_c19c431c_4_k_cu_42465d92_1192494cuda3std6ranges3__45__cpo5beginE
	.align		8
        /*0088*/ 	.dword	_ZN41_INTERNAL_c19c431c_4_k_cu_42465d92_1192494cuda3std6ranges3__45__cpo3endE
	.align		8
        /*0090*/ 	.dword	_ZN41_INTERNAL_c19c431c_4_k_cu_42465d92_1192494cuda3std6ranges3__45__cpo6cbeginE
	.align		8
        /*0098*/ 	.dword	_ZN41_INTERNAL_c19c431c_4_k_cu_42465d92_1192494cuda3std6ranges3__45__cpo4cendE
	.align		8
        /*00a0*/ 	.dword	_ZN41_INTERNAL_c19c431c_4_k_cu_42465d92_1192494cuda3std6ranges3__45__cpo7advanceE
	.align		8
        /*00a8*/ 	.dword	_ZN41_INTERNAL_c19c431c_4_k_cu_42465d92_1192494cuda3std6ranges3__45__cpo9iter_swapE
	.align		8
        /*00b0*/ 	.dword	_ZN41_INTERNAL_c19c431c_4_k_cu_42465d92_1192494cuda3std6ranges3__45__cpo4nextE
	.align		8
        /*00b8*/ 	.dword	_ZN41_INTERNAL_c19c431c_4_k_cu_42465d92_1192494cuda3std6ranges3__45__cpo4prevE
	.align		8
        /*00c0*/ 	.dword	_ZN41_INTERNAL_c19c431c_4_k_cu_42465d92_1192494cuda3std6ranges3__45__cpo4dataE
	.align		8
        /*00c8*/ 	.dword	_ZN41_INTERNAL_c19c431c_4_k_cu_42465d92_1192494cuda3std6ranges3__45__cpo5cdataE
	.align		8
        /*00d0*/ 	.dword	_ZN41_INTERNAL_c19c431c_4_k_cu_42465d92_1192494cuda3std6ranges3__45__cpo4sizeE
	.align		8
        /*00d8*/ 	.dword	_ZN41_INTERNAL_c19c431c_4_k_cu_42465d92_1192494cuda3std6ranges3__45__cpo5ssizeE
	.align		8
        /*00e0*/ 	.dword	_ZN41_INTERNAL_c19c431c_4_k_cu_42465d92_1192494cuda3std6ranges3__45__cpo8distanceE
	.align		8
        /*00e8*/ 	.dword	_ZN41_INTERNAL_c19c431c_4_k_cu_42465d92_1192496thrust24THRUST_300001_SM_1000_NS6system6detail10sequential3seqE
	.align		8
        /*00f0*/ 	.dword	_ZN41_INTERNAL_c19c431c_4_k_cu_42465d92_1192496thrust24THRUST_300001_SM_1000_NS12placeholders2_1E
	.align		8
        /*00f8*/ 	.dword	_ZN41_INTERNAL_c19c431c_4_k_cu_42465d92_1192496thrust24THRUST_300001_SM_1000_NS12placeholders2_2E
	.align		8
        /*0100*/ 	.dword	_ZN41_INTERNAL_c19c431c_4_k_cu_42465d92_1192496thrust24THRUST_300001_SM_1000_NS12placeholders2_3E
	.align		8
        /*0108*/ 	.dword	_ZN41_INTERNAL_c19c431c_4_k_cu_42465d92_1192496thrust24THRUST_300001_SM_1000_NS12placeholders2_4E
	.align		8
        /*0110*/ 	.dword	_ZN41_INTERNAL_c19c431c_4_k_cu_42465d92_1192496thrust24THRUST_300001_SM_1000_NS12placeholders2_5E
	.align		8
        /*0118*/ 	.dword	_ZN41_INTERNAL_c19c431c_4_k_cu_42465d92_1192496thrust24THRUST_300001_SM_1000_NS12placeholders2_6E
	.align		8
        /*0120*/ 	.dword	_ZN41_INTERNAL_c19c431c_4_k_cu_42465d92_1192496thrust24THRUST_300001_SM_1000_NS12placeholders2_7E
	.align		8
        /*0128*/ 	.dword	_ZN41_INTERNAL_c19c431c_4_k_cu_42465d92_1192496thrust24THRUST_300001_SM_1000_NS12placeholders2_8E
	.align		8
        /*0130*/ 	.dword	_ZN41_INTERNAL_c19c431c_4_k_cu_42465d92_1192496thrust24THRUST_300001_SM_1000_NS12placeholders2_9E
	.align		8
        /*0138*/ 	.dword	_ZN41_INTERNAL_c19c431c_4_k_cu_42465d92_1192496thrust24THRUST_300001_SM_1000_NS12placeholders3_10E


//--------------------- .text._ZN3cub18CUB_300001_SM_10006detail11EmptyKernelIvEEvv --------------------------
	.section	.text._ZN3cub18CUB_300001_SM_10006detail11EmptyKernelIvEEvv,"ax",@progbits
	.align	128
        .global         _ZN3cub18CUB_300001_SM_10006detail11EmptyKernelIvEEvv
        .type           _ZN3cub18CUB_300001_SM_10006detail11EmptyKernelIvEEvv,@function
        .size           _ZN3cub18CUB_300001_SM_10006detail11EmptyKernelIvEEvv,(.L_x_1 - _ZN3cub18CUB_300001_SM_10006detail11EmptyKernelIvEEvv)
        .other          _ZN3cub18CUB_300001_SM_10006detail11EmptyKernelIvEEvv,@"STO_CUDA_ENTRY STV_DEFAULT"
_ZN3cub18CUB_300001_SM_10006detail11EmptyKernelIvEEvv:
.text._ZN3cub18CUB_300001_SM_10006detail11EmptyKernelIvEEvv:
[----:B------:R-:W-:Y:S01]  /*0000*/  LDC R1, c[0x0][0x37c] ;  /* 0x0000df00ff017b82 */ /* 0x000fe20000000800 */
[----:B------:R-:W-:Y:S05]  /*0010*/  EXIT ;  /* 0x000000000000794d */ /* 0x000fea0003800000 */
.L_x_0:
[----:B------:R-:W-:-:S00]  /*0020*/  BRA `(.L_x_0) ;  /* 0xfffffffc00fc7947 */ /* 0x000fc0000383ffff */
[----:B------:R-:W-:-:S00]  /*0030*/  NOP ;  /* 0x0000000000007918 */ /* 0x000fc00000000000 */
        /* <DEDUP_REMOVED lines=12> */
.L_x_1:


//--------------------- .nv.shared.reserved.0     --------------------------
	.section	.nv.shared.reserved.0,"aw",@nobits
	.weak		__nv_reservedSMEM_offset_0_alias
	.size		__nv_reservedSMEM_offset_0_alias, 0, 64
	.other		__nv_reservedSMEM_offset_0_alias,@"STO_CUDA_RESERVED_SHARED STV_DEFAULT"
__nv_reservedSMEM_offset_0_alias:
	.zero		0
	.zero		64


//--------------------- .nv.global                --------------------------
	.section	.nv.global,"aw",@nobits
.nv.global:
	.type		_ZN41_INTERNAL_c19c431c_4_k_cu_42465d92_1192496thrust24THRUST_300001_SM_1000_NS12placeholders2_5E,@object
	.size		_ZN41_INTERNAL_c19c431c_4_k_cu_42465d92_1192496thrust24THRUST_300001_SM_1000_NS12placeholders2_5E,(_ZN41_INTERNAL_c19c431c_4_k_cu_42465d92_1192494cuda3std3__45__cpo6cbeginE - _ZN41_INTERNAL_c19c431c_4_k_cu_42465d92_1192496thrust24THRUST_300001_SM_1000_NS12placeholders2_5E)
_ZN41_INTERNAL_c19c431c_4_k_cu_42465d92_1192496thrust24THRUST_300001_SM_1000_NS12placeholders2_5E:
	.zero		1
	.type		_ZN41_INTERNAL_c19c431c_4_k_cu_42465d92_1192494cuda3std3__45__cpo6cbeginE,@object
	.size		_ZN41_INTERNAL_c19c431c_4_k_cu_42465d92_1192494cuda3std3__45__cpo6cbeginE,(_ZN41_INTERNAL_c19c431c_4_k_cu_42465d92_1192494cuda3std6ranges3__45__cpo6cbeginE - _ZN41_INTERNAL_c19c431c_4_k_cu_42465d92_1192494cuda3std3__45__cpo6cbeginE)
_ZN41_INTERNAL_c19c431c_4_k_cu_42465d92_1192494cuda3std3__45__cpo6cbeginE:
	.zero		1
	.type		_ZN41_INTERNAL_c19c431c_4_k_cu_42465d92_1192494cuda3std6ranges3__45__cpo6cbeginE,@object
	.size		_ZN41_INTERNAL_c19c431c_4_k_cu_42465d92_1192494cuda3std6ranges3__45__cpo6cbeginE,(_ZN41_INTERNAL_c19c431c_4_k_cu_42465d92_1192494cuda3std3__48in_placeE - _ZN41_INTERNAL_c19c431c_4_k_cu_42465d92_1192494cuda3std6ranges3__45__cpo6cbeginE)
_ZN41_INTERNAL_c19c431c_4_k_cu_42465d92_1192494cuda3std6ranges3__45__cpo6cbeginE:
	.zero		1
	.type		_ZN41_INTERNAL_c19c431c_4_k_cu_42465d92_1192494cuda3std3__48in_placeE,@object
	.size		_ZN41_INTERNAL_c19c431c_4_k_cu_42465d92_1192494cuda3std3__48in_placeE,(_ZN41_INTERNAL_c19c431c_4_k_cu_42465d92_1192494cuda3std6ranges3__45__cpo4sizeE - _ZN41_INTERNAL_c19c431c_4_k_cu_42465d92_1192494cuda3std3__48in_placeE)
_ZN41_INTERNAL_c19c431c_4_k_cu_42465d92_1192494cuda3std3__48in_placeE:
	.zero		1
	.type		_ZN41_INTERNAL_c19c431c_4_k_cu_42465d92_1192494cuda3std6ranges3__45__cpo4sizeE,@object
	.size		_ZN41_INTERNAL_c19c431c_4_k_cu_42465d92_1192494cuda3std6ranges3__45__cpo4sizeE,(_ZN41_INTERNAL_c19c431c_4_k_cu_42465d92_1192496thrust24THRUST_300001_SM_1000_NS12placeholders2_9E - _ZN41_INTERNAL_c19c431c_4_k_cu_42465d92_1192494cuda3std6ranges3__45__cpo4sizeE)
_ZN41_INTERNAL_c19c431c_4_k_cu_42465d92_1192494cuda3std6ranges3__45__cpo4sizeE:
	.zero		1
	.type		_ZN41_INTERNAL_c19c431c_4_k_cu_42465d92_1192496thrust24THRUST_300001_SM_1000_NS12placeholders2_9E,@object
	.size		_ZN41_INTERNAL_c19c431c_4_k_cu_42465d92_1192496thrust24THRUST_300001_SM_1000_NS12placeholders2_9E,(_ZN41_INTERNAL_c19c431c_4_k_cu_42465d92_1192494cuda3std3__45__cpo7crbeginE - _ZN41_INTERNAL_c19c431c_4_k_cu_42465d92_1192496thrust24THRUST_300001_SM_1000_NS12placeholders2_9E)
_ZN41_INTERNAL_c19c431c_4_k_cu_42465d92_1192496thrust24THRUST_300001_SM_1000_NS12placeholders2_9E:
	.zero		1
	.type		_ZN41_INTERNAL_c19c431c_4_k_cu_42465d92_1192494cuda3std3__45__cpo7crbeginE,@object
	.size		_ZN41_INTERNAL_c19c431c_4_k_cu_42465d92_1192494cuda3std3__45__cpo7crbeginE,(_ZN41_INTERNAL_c19c431c_4_k_cu_42465d92_1192494cuda3std6ranges3__45__cpo4nextE - _ZN41_INTERNAL_c19c431c_4_k_cu_42465d92_1192494cuda3std3__45__cpo7crbeginE)
_ZN41_INTERNAL_c19c431c_4_k_cu_42465d92_1192494cuda3std3__45__cpo7crbeginE:
	.zero		1
	.type		_ZN41_INTERNAL_c19c431c_4_k_cu_42465d92_1192494cuda3std6ranges3__45__cpo4nextE,@object
	.size		_ZN41_INTERNAL_c19c431c_4_k_cu_42465d92_1192494cuda3std6ranges3__45__cpo4nextE,(_ZN41_INTERNAL_c19c431c_4_k_cu_42465d92_1192494cuda3std6ranges3__45__cpo4swapE - _ZN41_INTERNAL_c19c431c_4_k_cu_42465d92_1192494cuda3std6ranges3__45__cpo4nextE)
_ZN41_INTERNAL_c19c431c_4_k_cu_42465d92_1192494cuda3std6ranges3__45__cpo4nextE:
	.zero		1
	.type		_ZN41_INTERNAL_c19c431c_4_k_cu_42465d92_1192494cuda3std6ranges3__45__cpo4swapE,@object
	.size		_ZN41_INTERNAL_c19c431c_4_k_cu_42465d92_1192494cuda3std6ranges3__45__cpo4swapE,(_ZN41_INTERNAL_c19c431c_4_k_cu_42465d92_1192496thrust24THRUST_300001_SM_1000_NS12placeholders2_1E - _ZN41_INTERNAL_c19c431c_4_k_cu_42465d92_1192494cuda3std6ranges3__45__cpo4swapE)
_ZN41_INTERNAL_c19c431c_4_k_cu_42465d92_1192494cuda3std6ranges3__45__cpo4swapE:
	.zero		1
	.type		_ZN41_INTERNAL_c19c431c_4_k_cu_42465d92_1192496thrust24THRUST_300001_SM_1000_NS12placeholders2_1E,@object
	.size		_ZN41_INTERNAL_c19c431c_4_k_cu_42465d92_1192496thrust24THRUST_300001_SM_1000_NS12placeholders2_1E,(_ZN41_INTERNAL_c19c431c_4_k_cu_42465d92_1192496thrust24THRUST_300001_SM_1000_NS12placeholders2_3E - _ZN41_INTERNAL_c19c431c_4_k_cu_42465d92_1192496thrust24THRUST_300001_SM_1000_NS12placeholders2_1E)
_ZN41_INTERNAL_c19c431c_4_k_cu_42465d92_1192496thrust24THRUST_300001_SM_1000_NS12placeholders2_1E:
	.zero		1
	.type		_ZN41_INTERNAL_c19c431c_4_k_cu_42465d92_1192496thrust24THRUST_300001_SM_1000_NS12placeholders2_3E,@object
	.size		_ZN41_INTERNAL_c19c431c_4_k_cu_42465d92_1192496thrust24THRUST_300001_SM_1000_NS12placeholders2_3E,(_ZN41_INTERNAL_c19c431c_4_k_cu_42465d92_1192494cuda3std3__45__cpo5beginE - _ZN41_INTERNAL_c19c431c_4_k_cu_42465d92_1192496thrust24THRUST_300001_SM_1000_NS12placeholders2_3E)
_ZN41_INTERNAL_c19c431c_4_k_cu_42465d92_1192496thrust24THRUST_300001_SM_1000_NS12placeholders2_3E:
	.zero		1
	.type		_ZN41_INTERNAL_c19c431c_4_k_cu_42465d92_1192494cuda3std3__45__cpo5beginE,@object
	.size		_ZN41_INTERNAL_c19c431c_4_k_cu_42465d92_1192494cuda3std3__45__cpo5beginE,(_ZN41_INTERNAL_c19c431c_4_k_cu_42465d92_1192494cuda3std6ranges3__45__cpo5beginE - _ZN41_INTERNAL_c19c431c_4_k_cu_42465d92_1192494cuda3std3__45__cpo5beginE)
_ZN41_INTERNAL_c19c431c_4_k_cu_42465d92_1192494cuda3std3__45__cpo5beginE:
	.zero		1
	.type		_ZN41_INTERNAL_c19c431c_4_k_cu_42465d92_1192494cuda3std6ranges3__45__cpo5beginE,@object
	.size		_ZN41_INTERNAL_c19c431c_4_k_cu_42465d92_1192494cuda3std6ranges3__45__cpo5beginE,(_ZN41_INTERNAL_c19c431c_4_k_cu_42465d92_1192494cuda3std3__443_GLOBAL__N__c19c431c_4_k_cu_42465d92_1192496ignoreE - _ZN41_INTERNAL_c19c431c_4_k_cu_42465d92_1192494cuda3std6ranges3__45__cpo5beginE)
_ZN41_INTERNAL_c19c431c_4_k_cu_42465d92_1192494cuda3std6ranges3__45__cpo5beginE:
	.zero		1
	.type		_ZN41_INTERNAL_c19c431c_4_k_cu_42465d92_1192494cuda3std3__443_GLOBAL__N__c19c431c_4_k_cu_42465d92_1192496ignoreE,@object
	.size		_ZN41_INTERNAL_c19c431c_4_k_cu_42465d92_1192494cuda3std3__443_GLOBAL__N__c19c431c_4_k_cu_42465d92_1192496ignoreE,(_ZN41_INTERNAL_c19c431c_4_k_cu_42465d92_1192494cuda3std6ranges3__45__cpo4dataE - _ZN41_INTERNAL_c19c431c_4_k_cu_42465d92_1192494cuda3std3__443_GLOBAL__N__c19c431c_4_k_cu_42465d92_1192496ignoreE)
_ZN41_INTERNAL_c19c431c_4_k_cu_42465d92_1192494cuda3std3__443_GLOBAL__N__c19c431c_4_k_cu_42465d92_1192496ignoreE:
	.zero		1
	.type		_ZN41_INTERNAL_c19c431c_4_k_cu_42465d92_1192494cuda3std6ranges3__45__cpo4dataE,@object
	.size		_ZN41_INTERNAL_c19c431c_4_k_cu_42465d92_1192494cuda3std6ranges3__45__cpo4dataE,(_ZN41_INTERNAL_c19c431c_4_k_cu_42465d92_1192496thrust24THRUST_300001_SM_1000_NS12placeholders2_7E - _ZN41_INTERNAL_c19c431c_4_k_cu_42465d92_1192494cuda3std6ranges3__45__cpo4dataE)
_ZN41_INTERNAL_c19c431c_4_k_cu_42465d92_1192494cuda3std6ranges3__45__cpo4dataE:
	.zero		1
	.type		_ZN41_INTERNAL_c19c431c_4_k_cu_42465d92_1192496thrust24THRUST_300001_SM_1000_NS12placeholders2_7E,@object
	.size		_ZN41_INTERNAL_c19c431c_4_k_cu_42465d92_1192496thrust24THRUST_300001_SM_1000_NS12placeholders2_7E,(_ZN41_INTERNAL_c19c431c_4_k_cu_42465d92_1192494cuda3std3__45__cpo6rbeginE - _ZN41_INTERNAL_c19c431c_4_k_cu_42465d92_1192496thrust24THRUST_300001_SM_1000_NS12placeholders2_7E)
_ZN41_INTERNAL_c19c431c_4_k_cu_42465d92_1192496thrust24THRUST_300001_SM_1000_NS12placeholders2_7E:
	.zero		1
	.type		_ZN41_INTERNAL_c19c431c_4_k_cu_42465d92_1192494cuda3std3__45__cpo6rbeginE,@object
	.size		_ZN41_INTERNAL_c19c431c_4_k_cu_42465d92_1192494cuda3std3__45__cpo6rbeginE,(_ZN41_INTERNAL_c19c431c_4_k_cu_42465d92_1192494cuda3std6ranges3__45__cpo7advanceE - _ZN41_INTERNAL_c19c431c_4_k_cu_42465d92_1192494cuda3std3__45__cpo6rbeginE)
_ZN41_INTERNAL_c19c431c_4_k_cu_42465d92_1192494cuda3std3__45__cpo6rbeginE:
	.zero		1
	.type		_ZN41_INTERNAL_c19c431c_4_k_cu_42465d92_1192494cuda3std6ranges3__45__cpo7advanceE,@object
	.size		_ZN41_INTERNAL_c19c431c_4_k_cu_42465d92_1192494cuda3std6ranges3__45__cpo7advanceE,(_ZN41_INTERNAL_c19c431c_4_k_cu_42465d92_1192494cuda3std3__47nulloptE - _ZN41_INTERNAL_c19c431c_4_k_cu_42465d92_1192494cuda3std6ranges3__45__cpo7advanceE)
_ZN41_INTERNAL_c19c431c_4_k_cu_42465d92_1192494cuda3std6ranges3__45__cpo7advanceE:
	.zero		1
	.type		_ZN41_INTERNAL_c19c431c_4_k_cu_42465d92_1192494cuda3std3__47nulloptE,@object
	.size		_ZN41_INTERNAL_c19c431c_4_k_cu_42465d92_1192494cuda3std3__47nulloptE,(_ZN41_INTERNAL_c19c431c_4_k_cu_42465d92_1192494cuda3std6ranges3__45__cpo8distanceE - _ZN41_INTERNAL_c19c431c_4_k_cu_42465d92_1192494cuda3std3__47nulloptE)
_ZN41_INTERNAL_c19c431c_4_k_cu_42465d92_1192494cuda3std3__47nulloptE:
	.zero		1
	.type		_ZN41_INTERNAL_c19c431c_4_k_cu_42465d92_1192494cuda3std6ranges3__45__cpo8distanceE,@object
	.size		_ZN41_INTERNAL_c19c431c_4_k_cu_42465d92_1192494cuda3std6ranges3__45__cpo8distanceE,(_ZN41_INTERNAL_c19c431c_4_k_cu_42465d92_1192496thrust24THRUST_300001_SM_1000_NS12placeholders2_6E - _ZN41_INTERNAL_c19c431c_4_k_cu_42465d92_1192494cuda3std6ranges3__45__cpo8distanceE)
_ZN41_INTERNAL_c19c431c_4_k_cu_42465d92_1192494cuda3std6ranges3__45__cpo8distanceE:
	.zero		1
	.type		_ZN41_INTERNAL_c19c431c_4_k_cu_42465d92_1192496thrust24THRUST_300001_SM_1000_NS12placeholders2_6E,@object
	.size		_ZN41_INTERNAL_c19c431c_4_k_cu_42465d92_1192496thrust24THRUST_300001_SM_1000_NS12placeholders2_6E,(_ZN41_INTERNAL_c19c431c_4_k_cu_42465d92_1192494cuda3std3__45__cpo4cendE - _ZN41_INTERNAL_c19c431c_4_k_cu_42465d92_1192496thrust24THRUST_300001_SM_1000_NS12placeholders2_6E)
_ZN41_INTERNAL_c19c431c_4_k_cu_42465d92_1192496thrust24THRUST_300001_SM_1000_NS12placeholders2_6E:
	.zero		1
	.type		_ZN41_INTERNAL_c19c431c_4_k_cu_42465d92_1192494cuda3std3__45__cpo4cendE,@object
	.size		_ZN41_INTERNAL_c19c431c_4_k_cu_42465d92_1192494cuda3std3__45__cpo4cendE,(_ZN41_INTERNAL_c19c431c_4_k_cu_42465d92_1192494cuda3std6ranges3__45__cpo4cendE - _ZN41_INTERNAL_c19c431c_4_k_cu_42465d92_1192494cuda3std3__45__cpo4cendE)
_ZN41_INTERNAL_c19c431c_4_k_cu_42465d92_1192494cuda3std3__45__cpo4cendE:
	.zero		1
	.type		_ZN41_INTERNAL_c19c431c_4_k_cu_42465d92_1192494cuda3std6ranges3__45__cpo4cendE,@object
	.size		_ZN41_INTERNAL_c19c431c_4_k_cu_42465d92_1192494cuda3std6ranges3__45__cpo4cendE,(_ZN41_INTERNAL_c19c431c_4_k_cu_42465d92_1192494cuda3std3__420unreachable_sentinelE - _ZN41_INTERNAL_c19c431c_4_k_cu_42465d92_1192494cuda3std6ranges3__45__cpo4cendE)
_ZN41_INTERNAL_c19c431c_4_k_cu_42465d92_1192494cuda3std6ranges3__45__cpo4cendE:
	.zero		1
	.type		_ZN41_INTERNAL_c19c431c_4_k_cu_42465d92_1192494cuda3std3__420unreachable_sentinelE,@object
	.size		_ZN41_INTERNAL_c19c431c_4_k_cu_42465d92_1192494cuda3std3__420unreachable_sentinelE,(_ZN41_INTERNAL_c19c431c_4_k_cu_42465d92_1192494cuda3std6ranges3__45__cpo5ssizeE - _ZN41_INTERNAL_c19c431c_4_k_cu_42465d92_1192494cuda3std3__420unreachable_sentinelE)
_ZN41_INTERNAL_c19c431c_4_k_cu_42465d92_1192494cuda3std3__420unreachable_sentinelE:
	.zero		1
	.type		_ZN41_INTERNAL_c19c431c_4_k_cu_42465d92_1192494cuda3std6ranges3__45__cpo5ssizeE,@object
	.size		_ZN41_INTERNAL_c19c431c_4_k_cu_42465d92_1192494cuda3std6ranges3__45__cpo5ssizeE,(_ZN41_INTERNAL_c19c431c_4_k_cu_42465d92_1192496thrust24THRUST_300001_SM_1000_NS12placeholders3_10E - _ZN41_INTERNAL_c19c431c_4_k_cu_42465d92_1192494cuda3std6ranges3__45__cpo5ssizeE)
_ZN41_INTERNAL_c19c431c_4_k_cu_42465d92_1192494cuda3std6ranges3__45__cpo5ssizeE:
	.zero		1
	.type		_ZN41_INTERNAL_c19c431c_4_k_cu_42465d92_1192496thrust24THRUST_300001_SM_1000_NS12placeholders3_10E,@object
	.size		_ZN41_INTERNAL_c19c431c_4_k_cu_42465d92_1192496thrust24THRUST_300001_SM_1000_NS12placeholders3_10E,(_ZN41_INTERNAL_c19c431c_4_k_cu_42465d92_1192494cuda3std3__45__cpo5crendE - _ZN41_INTERNAL_c19c431c_4_k_cu_42465d92_1192496thrust24THRUST_300001_SM_1000_NS12placeholders3_10E)
_ZN41_INTERNAL_c19c431c_4_k_cu_42465d92_1192496thrust24THRUST_300001_SM_1000_NS12placeholders3_10E:
	.zero		1
	.type		_ZN41_INTERNAL_c19c431c_4_k_cu_42465d92_1192494cuda3std3__45__cpo5crendE,@object
	.size		_ZN41_INTERNAL_c19c431c_4_k_cu_42465d92_1192494cuda3std3__45__cpo5crendE,(_ZN41_INTERNAL_c19c431c_4_k_cu_42465d92_1192494cuda3std6ranges3__45__cpo4prevE - _ZN41_INTERNAL_c19c431c_4_k_cu_42465d92_1192494cuda3std3__45__cpo5crendE)
_ZN41_INTERNAL_c19c431c_4_k_cu_42465d92_1192494cuda3std3__45__cpo5crendE:
	.zero		1
	.type		_ZN41_INTERNAL_c19c431c_4_k_cu_42465d92_1192494cuda3std6ranges3__45__cpo4prevE,@object
	.size		_ZN41_INTERNAL_c19c431c_4_k_cu_42465d92_1192494cuda3std6ranges3__45__cpo4prevE,(_ZN41_INTERNAL_c19c431c_4_k_cu_42465d92_1192494cuda3std6ranges3__45__cpo9iter_moveE - _ZN41_INTERNAL_c19c431c_4_k_cu_42465d92_1192494cuda3std6ranges3__45__cpo4prevE)
_ZN41_INTERNAL_c19c431c_4_k_cu_42465d92_1192494cuda3std6ranges3__45__cpo4prevE:
	.zero		1
	.type		_ZN41_INTERNAL_c19c431c_4_k_cu_42465d92_1192494cuda3std6ranges3__45__cpo9iter_moveE,@object
	.size		_ZN41_INTERNAL_c19c431c_4_k_cu_42465d92_1192494cuda3std6ranges3__45__cpo9iter_moveE,(_ZN41_INTERNAL_c19c431c_4_k_cu_42465d92_1192496thrust24THRUST_300001_SM_1000_NS12placeholders2_2E - _ZN41_INTERNAL_c19c431c_4_k_cu_42465d92_1192494cuda3std6ranges3__45__cpo9iter_moveE)
_ZN41_INTERNAL_c19c431c_4_k_cu_42465d92_1192494cuda3std6ranges3__45__cpo9iter_moveE:
	.zero		1
	.type		_ZN41_INTERNAL_c19c431c_4_k_cu_42465d92_1192496thrust24THRUST_300001_SM_1000_NS12placeholders2_2E,@object
	.size		_ZN41_INTERNAL_c19c431c_4_k_cu_42465d92_1192496thrust24THRUST_300001_SM_1000_NS12placeholders2_2E,(_ZN41_INTERNAL_c19c431c_4_k_cu_42465d92_1192496thrust24THRUST_300001_SM_1000_NS12placeholders2_4E - _ZN41_INTERNAL_c19c431c_4_k_cu_42465d92_1192496thrust24THRUST_300001_SM_1000_NS12placeholders2_2E)
_ZN41_INTERNAL_c19c431c_4_k_cu_42465d92_1192496thrust24THRUST_300001_SM_1000_NS12placeholders2_2E:
	.zero		1
	.type		_ZN41_INTERNAL_c19c431c_4_k_cu_42465d92_1192496thrust24THRUST_300001_SM_1000_NS12placeholders2_4E,@object
	.size		_ZN41_INTERNAL_c19c431c_4_k_cu_42465d92_1192496thrust24THRUST_300001_SM_1000_NS12placeholders2_4E,(_ZN41_INTERNAL_c19c431c_4_k_cu_42465d92_1192494cuda3std3__45__cpo3endE - _ZN41_INTERNAL_c19c431c_4_k_cu_42465d92_1192496thrust24THRUST_300001_SM_1000_NS12placeholders2_4E)
_ZN41_INTERNAL_c19c431c_4_k_cu_42465d92_1192496thrust24THRUST_300001_SM_1000_NS12placeholders2_4E:
	.zero		1
	.type		_ZN41_INTERNAL_c19c431c_4_k_cu_42465d92_1192494cuda3std3__45__cpo3endE,@object
	.size		_ZN41_INTERNAL_c19c431c_4_k_cu_42465d92_1192494cuda3std3__45__cpo3endE,(_ZN41_INTERNAL_c19c431c_4_k_cu_42465d92_1192494cuda3std6ranges3__45__cpo3endE - _ZN41_INTERNAL_c19c431c_4_k_cu_42465d92_1192494cuda3std3__45__cpo3endE)
_ZN41_INTERNAL_c19c431c_4_k_cu_42465d92_1192494cuda3std3__45__cpo3endE:
	.zero		1
	.type		_ZN41_INTERNAL_c19c431c_4_k_cu_42465d92_1192494cuda3std6ranges3__45__cpo3endE,@object
	.size		_ZN41_INTERNAL_c19c431c_4_k_cu_42465d92_1192494cuda3std6ranges3__45__cpo3endE,(_ZN41_INTERNAL_c19c431c_4_k_cu_42465d92_1192494cuda3std3__419piecewise_constructE - _ZN41_INTERNAL_c19c431c_4_k_cu_42465d92_1192494cuda3std6ranges3__45__cpo3endE)
_ZN41_INTERNAL_c19c431c_4_k_cu_42465d92_1192494cuda3std6ranges3__45__cpo3endE:
	.zero		1
	.type		_ZN41_INTERNAL_c19c431c_4_k_cu_42465d92_1192494cuda3std3__419piecewise_constructE,@object
	.size		_ZN41_INTERNAL_c19c431c_4_k_cu_42465d92_1192494cuda3std3__419piecewise_constructE,(_ZN41_INTERNAL_c19c431c_4_k_cu_42465d92_1192494cuda3std6ranges3__45__cpo5cdataE - _ZN41_INTERNAL_c19c431c_4_k_cu_42465d92_1192494cuda3std3__419piecewise_constructE)
_ZN41_INTERNAL_c19c431c_4_k_cu_42465d92_1192494cuda3std3__419piecewise_constructE:
	.zero		1
	.type		_ZN41_INTERNAL_c19c431c_4_k_cu_42465d92_1192494cuda3std6ranges3__45__cpo5cdataE,@object
	.size		_ZN41_INTERNAL_c19c431c_4_k_cu_42465d92_1192494cuda3std6ranges3__45__cpo5cdataE,(_ZN41_INTERNAL_c19c431c_4_k_cu_42465d92_1192496thrust24THRUST_300001_SM_1000_NS12placeholders2_8E - _ZN41_INTERNAL_c19c431c_4_k_cu_42465d92_1192494cuda3std6ranges3__45__cpo5cdataE)
_ZN41_INTERNAL_c19c431c_4_k_cu_42465d92_1192494cuda3std6ranges3__45__cpo5cdataE:
	.zero		1
	.type		_ZN41_INTERNAL_c19c431c_4_k_cu_42465d92_1192496thrust24THRUST_300001_SM_1000_NS12placeholders2_8E,@object
	.size		_ZN41_INTERNAL_c19c431c_4_k_cu_42465d92_1192496thrust24THRUST_300001_SM_1000_NS12placeholders2_8E,(_ZN41_INTERNAL_c19c431c_4_k_cu_42465d92_1192494cuda3std3__45__cpo4rendE - _ZN41_INTERNAL_c19c431c_4_k_cu_42465d92_1192496thrust24THRUST_300001_SM_1000_NS12placeholders2_8E)
_ZN41_INTERNAL_c19c431c_4_k_cu_42465d92_1192496thrust24THRUST_300001_SM_1000_NS12placeholders2_8E:
	.zero		1
	.type		_ZN41_INTERNAL_c19c431c_4_k_cu_42465d92_1192494cuda3std3__45__cpo4rendE,@object
	.size		_ZN41_INTERNAL_c19c431c_4_k_cu_42465d92_1192494cuda3std3__45__cpo4rendE,(_ZN41_INTERNAL_c19c431c_4_k_cu_42465d92_1192494cuda3std6ranges3__45__cpo9iter_swapE - _ZN41_INTERNAL_c19c431c_4_k_cu_42465d92_1192494cuda3std3__45__cpo4rendE)
_ZN41_INTERNAL_c19c431c_4_k_cu_42465d92_1192494cuda3std3__45__cpo4rendE:
	.zero		1
	.type		_ZN41_INTERNAL_c19c431c_4_k_cu_42465d92_1192494cuda3std6ranges3__45__cpo9iter_swapE,@object
	.size		_ZN41_INTERNAL_c19c431c_4_k_cu_42465d92_1192494cuda3std6ranges3__45__cpo9iter_swapE,(_ZN41_INTERNAL_c19c431c_4_k_cu_42465d92_1192494cuda3std3__48unexpectE - _ZN41_INTERNAL_c19c431c_4_k_cu_42465d92_1192494cuda3std6ranges3__45__cpo9iter_swapE)
_ZN41_INTERNAL_c19c431c_4_k_cu_42465d92_1192494cuda3std6ranges3__45__cpo9iter_swapE:
	.zero		1
	.type		_ZN41_INTERNAL_c19c431c_4_k_cu_42465d92_1192494cuda3std3__48unexpectE,@object
	.size		_ZN41_INTERNAL_c19c431c_4_k_cu_42465d92_1192494cuda3std3__48unexpectE,(_ZN41_INTERNAL_c19c431c_4_k_cu_42465d92_1192496thrust24THRUST_300001_SM_1000_NS6system6detail10sequential3seqE - _ZN41_INTERNAL_c19c431c_4_k_cu_42465d92_1192494cuda3std3__48unexpectE)
_ZN41_INTERNAL_c19c431c_4_k_cu_42465d92_1192494cuda3std3__48unexpectE:
	.zero		1
	.type		_ZN41_INTERNAL_c19c431c_4_k_cu_42465d92_1192496thrust24THRUST_300001_SM_1000_NS6system6detail10sequential3seqE,@object
	.size		_ZN41_INTERNAL_c19c431c_4_k_cu_42465d92_1192496thrust24THRUST_300001_SM_1000_NS6system6detail10sequential3seqE,(.L_29 - _ZN41_INTERNAL_c19c431c_4_k_cu_42465d92_1192496thrust24THRUST_300001_SM_1000_NS6system6detail10sequential3seqE)
_ZN41_INTERNAL_c19c431c_4_k_cu_42465d92_1192496thrust24THRUST_300001_SM_1000_NS6system6detail10sequential3seqE:
	.zero		1
.L_29:


//--------------------- .nv.constant0._ZN3cub18CUB_300001_SM_10006detail11EmptyKernelIvEEvv --------------------------
	.section	.nv.constant0._ZN3cub18CUB_300001_SM_10006detail11EmptyKernelIvEEvv,"a",@progbits
	.sectionflags	@""
	.align	4
.nv.constant0._ZN3cub18CUB_300001_SM_10006detail11EmptyKernelIvEEvv:
	.zero		896


//--------------------- SYMBOLS --------------------------

	.type		.nv.reservedSmem.offset0,@object
	.size		.nv.reservedSmem.offset0,0x4
